//
// Generated by NVIDIA NVVM Compiler
//
// Compiler Build ID: CL-36424714
// Cuda compilation tools, release 13.0, V13.0.88
// Based on NVVM 20.0.0
//

.version 9.0
.target sm_100
.address_size 64

	// .globl	_Z20matrixMultiplySharedPfS_S_iiiiii
// _ZZ20matrixMultiplySharedPfS_S_iiiiiiE7sharedM has been demoted
// _ZZ20matrixMultiplySharedPfS_S_iiiiiiE7sharedN has been demoted

.visible .entry _Z20matrixMultiplySharedPfS_S_iiiiii(
	.param .u64 .ptr .align 1 _Z20matrixMultiplySharedPfS_S_iiiiii_param_0,
	.param .u64 .ptr .align 1 _Z20matrixMultiplySharedPfS_S_iiiiii_param_1,
	.param .u64 .ptr .align 1 _Z20matrixMultiplySharedPfS_S_iiiiii_param_2,
	.param .u32 _Z20matrixMultiplySharedPfS_S_iiiiii_param_3,
	.param .u32 _Z20matrixMultiplySharedPfS_S_iiiiii_param_4,
	.param .u32 _Z20matrixMultiplySharedPfS_S_iiiiii_param_5,
	.param .u32 _Z20matrixMultiplySharedPfS_S_iiiiii_param_6,
	.param .u32 _Z20matrixMultiplySharedPfS_S_iiiiii_param_7,
	.param .u32 _Z20matrixMultiplySharedPfS_S_iiiiii_param_8
)
{
	.reg .pred 	%p<12>;
	.reg .b32 	%r<46>;
	.reg .b32 	%f<114>;
	.reg .b64 	%rd<13>;
	// demoted variable
	.shared .align 4 .b8 _ZZ20matrixMultiplySharedPfS_S_iiiiiiE7sharedM[4096];
	// demoted variable
	.shared .align 4 .b8 _ZZ20matrixMultiplySharedPfS_S_iiiiiiE7sharedN[4096];
	ld.param.u64 	%rd4, [_Z20matrixMultiplySharedPfS_S_iiiiii_param_0];
	ld.param.u64 	%rd5, [_Z20matrixMultiplySharedPfS_S_iiiiii_param_1];
	ld.param.u64 	%rd6, [_Z20matrixMultiplySharedPfS_S_iiiiii_param_2];
	ld.param.u32 	%r25, [_Z20matrixMultiplySharedPfS_S_iiiiii_param_3];
	ld.param.u32 	%r26, [_Z20matrixMultiplySharedPfS_S_iiiiii_param_4];
	ld.param.u32 	%r27, [_Z20matrixMultiplySharedPfS_S_iiiiii_param_5];
	ld.param.u32 	%r28, [_Z20matrixMultiplySharedPfS_S_iiiiii_param_6];
	ld.param.u32 	%r29, [_Z20matrixMultiplySharedPfS_S_iiiiii_param_7];
	ld.param.u32 	%r30, [_Z20matrixMultiplySharedPfS_S_iiiiii_param_8];
	mov.u32 	%r31, %ctaid.x;
	mov.u32 	%r32, %ctaid.y;
	mov.u32 	%r41, %tid.x;
	mov.u32 	%r43, %tid.y;
	shl.b32 	%r33, %r32, 5;
	add.s32 	%r3, %r33, %r43;
	shl.b32 	%r4, %r31, 5;
	add.s32 	%r5, %r4, %r41;
	cvt.rn.f32.s32 	%f9, %r26;
	mul.f32 	%f10, %f9, 0f3D000000;
	cvt.rpi.f32.f32 	%f11, %f10;
	cvt.rzi.s32.f32 	%r6, %f11;
	setp.lt.s32 	%p1, %r6, 1;
	mov.f32 	%f113, 0f00000000;
	@%p1 bra 	$L__BB0_7;
	shl.b32 	%r34, %r43, 7;
	mov.u32 	%r35, _ZZ20matrixMultiplySharedPfS_S_iiiiiiE7sharedM;
	add.s32 	%r7, %r35, %r34;
	shl.b32 	%r36, %r41, 2;
	add.s32 	%r8, %r7, %r36;
	mov.u32 	%r37, _ZZ20matrixMultiplySharedPfS_S_iiiiiiE7sharedN;
	add.s32 	%r10, %r37, %r36;
	add.s32 	%r9, %r10, %r34;
	neg.s32 	%r45, %r6;
	mad.lo.s32 	%r38, %r43, %r28, %r41;
	add.s32 	%r44, %r38, %r4;
	shl.b32 	%r13, %r28, 5;
	mad.lo.s32 	%r42, %r26, %r3, %r41;
	cvta.to.global.u64 	%rd1, %rd4;
	cvta.to.global.u64 	%rd2, %rd5;
	mov.f32 	%f113, 0f00000000;
$L__BB0_2:
	setp.ge.s32 	%p2, %r3, %r25;
	mul.wide.s32 	%rd7, %r42, 4;
	add.s64 	%rd3, %rd1, %rd7;
	setp.ge.s32 	%p3, %r41, %r26;
	mov.f32 	%f111, 0f00000000;
	or.pred  	%p4, %p3, %p2;
	@%p4 bra 	$L__BB0_4;
	ld.global.f32 	%f111, [%rd3];
$L__BB0_4:
	setp.ge.s32 	%p5, %r5, %r28;
	st.shared.f32 	[%r8], %f111;
	setp.ge.s32 	%p6, %r43, %r27;
	mov.f32 	%f112, 0f00000000;
	or.pred  	%p7, %p6, %p5;
	@%p7 bra 	$L__BB0_6;
	mul.wide.s32 	%rd8, %r44, 4;
	add.s64 	%rd9, %rd2, %rd8;
	ld.global.f32 	%f112, [%rd9];
$L__BB0_6:
	st.shared.f32 	[%r9], %f112;
	bar.sync 	0;
	ld.shared.f32 	%f15, [%r7];
	ld.shared.f32 	%f16, [%r10];
	fma.rn.f32 	%f17, %f15, %f16, %f113;
	ld.shared.f32 	%f18, [%r7+4];
	ld.shared.f32 	%f19, [%r10+128];
	fma.rn.f32 	%f20, %f18, %f19, %f17;
	ld.shared.f32 	%f21, [%r7+8];
	ld.shared.f32 	%f22, [%r10+256];
	fma.rn.f32 	%f23, %f21, %f22, %f20;
	ld.shared.f32 	%f24, [%r7+12];
	ld.shared.f32 	%f25, [%r10+384];
	fma.rn.f32 	%f26, %f24, %f25, %f23;
	ld.shared.f32 	%f27, [%r7+16];
	ld.shared.f32 	%f28, [%r10+512];
	fma.rn.f32 	%f29, %f27, %f28, %f26;
	ld.shared.f32 	%f30, [%r7+20];
	ld.shared.f32 	%f31, [%r10+640];
	fma.rn.f32 	%f32, %f30, %f31, %f29;
	ld.shared.f32 	%f33, [%r7+24];
	ld.shared.f32 	%f34, [%r10+768];
	fma.rn.f32 	%f35, %f33, %f34, %f32;
	ld.shared.f32 	%f36, [%r7+28];
	ld.shared.f32 	%f37, [%r10+896];
	fma.rn.f32 	%f38, %f36, %f37, %f35;
	ld.shared.f32 	%f39, [%r7+32];
	ld.shared.f32 	%f40, [%r10+1024];
	fma.rn.f32 	%f41, %f39, %f40, %f38;
	ld.shared.f32 	%f42, [%r7+36];
	ld.shared.f32 	%f43, [%r10+1152];
	fma.rn.f32 	%f44, %f42, %f43, %f41;
	ld.shared.f32 	%f45, [%r7+40];
	ld.shared.f32 	%f46, [%r10+1280];
	fma.rn.f32 	%f47, %f45, %f46, %f44;
	ld.shared.f32 	%f48, [%r7+44];
	ld.shared.f32 	%f49, [%r10+1408];
	fma.rn.f32 	%f50, %f48, %f49, %f47;
	ld.shared.f32 	%f51, [%r7+48];
	ld.shared.f32 	%f52, [%r10+1536];
	fma.rn.f32 	%f53, %f51, %f52, %f50;
	ld.shared.f32 	%f54, [%r7+52];
	ld.shared.f32 	%f55, [%r10+1664];
	fma.rn.f32 	%f56, %f54, %f55, %f53;
	ld.shared.f32 	%f57, [%r7+56];
	ld.shared.f32 	%f58, [%r10+1792];
	fma.rn.f32 	%f59, %f57, %f58, %f56;
	ld.shared.f32 	%f60, [%r7+60];
	ld.shared.f32 	%f61, [%r10+1920];
	fma.rn.f32 	%f62, %f60, %f61, %f59;
	ld.shared.f32 	%f63, [%r7+64];
	ld.shared.f32 	%f64, [%r10+2048];
	fma.rn.f32 	%f65, %f63, %f64, %f62;
	ld.shared.f32 	%f66, [%r7+68];
	ld.shared.f32 	%f67, [%r10+2176];
	fma.rn.f32 	%f68, %f66, %f67, %f65;
	ld.shared.f32 	%f69, [%r7+72];
	ld.shared.f32 	%f70, [%r10+2304];
	fma.rn.f32 	%f71, %f69, %f70, %f68;
	ld.shared.f32 	%f72, [%r7+76];
	ld.shared.f32 	%f73, [%r10+2432];
	fma.rn.f32 	%f74, %f72, %f73, %f71;
	ld.shared.f32 	%f75, [%r7+80];
	ld.shared.f32 	%f76, [%r10+2560];
	fma.rn.f32 	%f77, %f75, %f76, %f74;
	ld.shared.f32 	%f78, [%r7+84];
	ld.shared.f32 	%f79, [%r10+2688];
	fma.rn.f32 	%f80, %f78, %f79, %f77;
	ld.shared.f32 	%f81, [%r7+88];
	ld.shared.f32 	%f82, [%r10+2816];
	fma.rn.f32 	%f83, %f81, %f82, %f80;
	ld.shared.f32 	%f84, [%r7+92];
	ld.shared.f32 	%f85, [%r10+2944];
	fma.rn.f32 	%f86, %f84, %f85, %f83;
	ld.shared.f32 	%f87, [%r7+96];
	ld.shared.f32 	%f88, [%r10+3072];
	fma.rn.f32 	%f89, %f87, %f88, %f86;
	ld.shared.f32 	%f90, [%r7+100];
	ld.shared.f32 	%f91, [%r10+3200];
	fma.rn.f32 	%f92, %f90, %f91, %f89;
	ld.shared.f32 	%f93, [%r7+104];
	ld.shared.f32 	%f94, [%r10+3328];
	fma.rn.f32 	%f95, %f93, %f94, %f92;
	ld.shared.f32 	%f96, [%r7+108];
	ld.shared.f32 	%f97, [%r10+3456];
	fma.rn.f32 	%f98, %f96, %f97, %f95;
	ld.shared.f32 	%f99, [%r7+112];
	ld.shared.f32 	%f100, [%r10+3584];
	fma.rn.f32 	%f101, %f99, %f100, %f98;
	ld.shared.f32 	%f102, [%r7+116];
	ld.shared.f32 	%f103, [%r10+3712];
	fma.rn.f32 	%f104, %f102, %f103, %f101;
	ld.shared.f32 	%f105, [%r7+120];
	ld.shared.f32 	%f106, [%r10+3840];
	fma.rn.f32 	%f107, %f105, %f106, %f104;
	ld.shared.f32 	%f108, [%r7+124];
	ld.shared.f32 	%f109, [%r10+3968];
	fma.rn.f32 	%f113, %f108, %f109, %f107;
	bar.sync 	0;
	add.s32 	%r45, %r45, 1;
	setp.ne.s32 	%p8, %r45, 0;
	add.s32 	%r44, %r44, %r13;
	add.s32 	%r43, %r43, 32;
	add.s32 	%r42, %r42, 32;
	add.s32 	%r41, %r41, 32;
	@%p8 bra 	$L__BB0_2;
$L__BB0_7:
	setp.ge.s32 	%p9, %r3, %r29;
	setp.ge.s32 	%p10, %r5, %r30;
	or.pred  	%p11, %p9, %p10;
	@%p11 bra 	$L__BB0_9;
	mad.lo.s32 	%r40, %r30, %r3, %r5;
	cvta.to.global.u64 	%rd10, %rd6;
	mul.wide.u32 	%rd11, %r40, 4;
	add.s64 	%rd12, %rd10, %rd11;
	st.global.f32 	[%rd12], %f113;
$L__BB0_9:
	ret;

}


// ===== COMPILED SASS (sm_100) =====

	.target	sm_100

	.elftype	@"ET_EXEC"


//--------------------- .note.nv.tkinfo           --------------------------
	.section	.note.nv.tkinfo,"",@"SHT_NOTE"
	.sectionflags	@"SHF_NOTE_NV_TKINFO"
	.tkinfo
        /*0018*/ 	.word	0x00000002
        /*0030*/ 	.string	""
        /*0030*/ 	.string	"ptxas"
        /*0030*/ 	.string	"Cuda compilation tools, release 13.0, V13.0.88"
        /*0030*/ 	.string	"Build cuda_13.0.r13.0/compiler.36424714_0"
        /*0030*/ 	.string	"-arch sm_100 -m 64 "



//--------------------- .note.nv.cuinfo           --------------------------
	.section	.note.nv.cuinfo,"",@"SHT_NOTE"
	.sectionflags	@"SHF_NOTE_NV_CUINFO"
        /*0018*/ 	.short	0x0002
        /*001a*/ 	.short	0x0064
        /*001c*/ 	.short	0x0082
	.zero		2


//--------------------- .nv.info                  --------------------------
	.section	.nv.info,"",@"SHT_CUDA_INFO"
	.align	4


	//----- nvinfo : EIATTR_REGCOUNT
	.align		4
        /*0000*/ 	.byte	0x04, 0x2f
        /*0002*/ 	.short	(.L_1 - .L_0)
	.align		4
.L_0:
        /*0004*/ 	.word	index@(_Z20matrixMultiplySharedPfS_S_iiiiii)
        /*0008*/ 	.word	0x00000020


	//----- nvinfo : EIATTR_FRAME_SIZE
	.align		4
.L_1:
        /*000c*/ 	.byte	0x04, 0x11
        /*000e*/ 	.short	(.L_3 - .L_2)
	.align		4
.L_2:
        /*0010*/ 	.word	index@(_Z20matrixMultiplySharedPfS_S_iiiiii)
        /*0014*/ 	.word	0x00000000


	//----- nvinfo : EIATTR_MIN_STACK_SIZE
	.align		4
.L_3:
        /*0018*/ 	.byte	0x04, 0x12
        /*001a*/ 	.short	(.L_5 - .L_4)
	.align		4
.L_4:
        /*001c*/ 	.word	index@(_Z20matrixMultiplySharedPfS_S_iiiiii)
        /*0020*/ 	.word	0x00000000
.L_5:


//--------------------- .nv.compat                --------------------------
	.section	.nv.compat,"",@"SHT_CUDA_COMPAT_INFO"
	.align	4
        /*0000*/ 	.byte	0x02, 0x09, 0x00, 0x00, 0x02, 0x02, 0x01, 0x00, 0x02, 0x05, 0x05, 0x00, 0x03, 0x07, 0x01, 0x01
        /*0010*/ 	.byte	0x02, 0x03, 0x00, 0x00, 0x02, 0x06, 0x01, 0x00, 0x04, 0x0b, 0x08, 0x00, 0x09, 0x00, 0x00, 0x00
        /*0020*/ 	.byte	0x00, 0x00, 0x00, 0x00


//--------------------- .nv.info._Z20matrixMultiplySharedPfS_S_iiiiii --------------------------
	.section	.nv.info._Z20matrixMultiplySharedPfS_S_iiiiii,"",@"SHT_CUDA_INFO"
	.sectionflags	@""
	.align	4


	//----- nvinfo : EIATTR_CUDA_API_VERSION
	.align		4
        /*0000*/ 	.byte	0x04, 0x37
        /*0002*/ 	.short	(.L_7 - .L_6)
.L_6:
        /*0004*/ 	.word	0x00000082


	//----- nvinfo : EIATTR_KPARAM_INFO
	.align		4
.L_7:
        /*0008*/ 	.byte	0x04, 0x17
        /*000a*/ 	.short	(.L_9 - .L_8)
.L_8:
        /*000c*/ 	.word	0x00000000
        /*0010*/ 	.short	0x0008
        /*0012*/ 	.short	0x002c
        /*0014*/ 	.byte	0x00, 0xf0, 0x11, 0x00


	//----- nvinfo : EIATTR_KPARAM_INFO
	.align		4
.L_9:
        /*0018*/ 	.byte	0x04, 0x17
        /*001a*/ 	.short	(.L_11 - .L_10)
.L_10:
        /*001c*/ 	.word	0x00000000
        /*0020*/ 	.short	0x0007
        /*0022*/ 	.short	0x0028
        /*0024*/ 	.byte	0x00, 0xf0, 0x11, 0x00


	//----- nvinfo : EIATTR_KPARAM_INFO
	.align		4
.L_11:
        /*0028*/ 	.byte	0x04, 0x17
        /*002a*/ 	.short	(.L_13 - .L_12)
.L_12:
        /*002c*/ 	.word	0x00000000
        /*0030*/ 	.short	0x0006
        /*0032*/ 	.short	0x0024
        /*0034*/ 	.byte	0x00, 0xf0, 0x11, 0x00


	//----- nvinfo : EIATTR_KPARAM_INFO
	.align		4
.L_13:
        /*0038*/ 	.byte	0x04, 0x17
        /*003a*/ 	.short	(.L_15 - .L_14)
.L_14:
        /*003c*/ 	.word	0x00000000
        /*0040*/ 	.short	0x0005
        /*0042*/ 	.short	0x0020
        /*0044*/ 	.byte	0x00, 0xf0, 0x11, 0x00


	//----- nvinfo : EIATTR_KPARAM_INFO
	.align		4
.L_15:
        /*0048*/ 	.byte	0x04, 0x17
        /*004a*/ 	.short	(.L_17 - .L_16)
.L_16:
        /*004c*/ 	.word	0x00000000
        /*0050*/ 	.short	0x0004
        /*0052*/ 	.short	0x001c
        /*0054*/ 	.byte	0x00, 0xf0, 0x11, 0x00


	//----- nvinfo : EIATTR_KPARAM_INFO
	.align		4
.L_17:
        /*0058*/ 	.byte	0x04, 0x17
        /*005a*/ 	.short	(.L_19 - .L_18)
.L_18:
        /*005c*/ 	.word	0x00000000
        /*0060*/ 	.short	0x0003
        /*0062*/ 	.short	0x0018
        /*0064*/ 	.byte	0x00, 0xf0, 0x11, 0x00


	//----- nvinfo : EIATTR_KPARAM_INFO
	.align		4
.L_19:
        /*0068*/ 	.byte	0x04, 0x17
        /*006a*/ 	.short	(.L_21 - .L_20)
.L_20:
        /*006c*/ 	.word	0x00000000
        /*0070*/ 	.short	0x0002
        /*0072*/ 	.short	0x0010
        /*0074*/ 	.byte	0x00, 0xf5, 0x21, 0x00


	//----- nvinfo : EIATTR_KPARAM_INFO
	.align		4
.L_21:
        /*0078*/ 	.byte	0x04, 0x17
        /*007a*/ 	.short	(.L_23 - .L_22)
.L_22:
        /*007c*/ 	.word	0x00000000
        /*0080*/ 	.short	0x0001
        /*0082*/ 	.short	0x0008
        /*0084*/ 	.byte	0x00, 0xf5, 0x21, 0x00


	//----- nvinfo : EIATTR_KPARAM_INFO
	.align		4
.L_23:
        /*0088*/ 	.byte	0x04, 0x17
        /*008a*/ 	.short	(.L_25 - .L_24)
.L_24:
        /*008c*/ 	.word	0x00000000
        /*0090*/ 	.short	0x0000
        /*0092*/ 	.short	0x0000
        /*0094*/ 	.byte	0x00, 0xf5, 0x21, 0x00


	//----- nvinfo : EIATTR_SPARSE_MMA_MASK
	.align		4
.L_25:
        /*0098*/ 	.byte	0x03, 0x50
        /*009a*/ 	.short	0x0000


	//----- nvinfo : EIATTR_MAXREG_COUNT
	.align		4
        /*009c*/ 	.byte	0x03, 0x1b
        /*009e*/ 	.short	0x00ff


	//----- nvinfo : EIATTR_NUM_BARRIERS
	.align		4
        /*00a0*/ 	.byte	0x02, 0x4c
        /*00a2*/ 	.byte	0x01
	.zero		1


	//----- nvinfo : EIATTR_MERCURY_ISA_VERSION
	.align		4
        /*00a4*/ 	.byte	0x03, 0x5f
        /*00a6*/ 	.short	0x0101


	//----- nvinfo : EIATTR_VRC_CTA_INIT_COUNT
	.align		4
        /*00a8*/ 	.byte	0x02, 0x4a
	.zero		1
	.zero		1


	//----- nvinfo : EIATTR_EXIT_INSTR_OFFSETS
	.align		4
        /*00ac*/ 	.byte	0x04, 0x1c
        /*00ae*/ 	.short	(.L_27 - .L_26)


	//   ....[0]....
.L_26:
        /*00b0*/ 	.word	0x00000830


	//   ....[1]....
        /*00b4*/ 	.word	0x00000880


	//----- nvinfo : EIATTR_CBANK_PARAM_SIZE
	.align		4
.L_27:
        /*00b8*/ 	.byte	0x03, 0x19
        /*00ba*/ 	.short	0x0030


	//----- nvinfo : EIATTR_PARAM_CBANK
	.align		4
        /*00bc*/ 	.byte	0x04, 0x0a
        /*00be*/ 	.short	(.L_29 - .L_28)
	.align		4
.L_28:
        /*00c0*/ 	.word	index@(.nv.constant0._Z20matrixMultiplySharedPfS_S_iiiiii)
        /*00c4*/ 	.short	0x0380
        /*00c6*/ 	.short	0x0030


	//----- nvinfo : EIATTR_SW_WAR
	.align		4
.L_29:
        /*00c8*/ 	.byte	0x04, 0x36
        /*00ca*/ 	.short	(.L_31 - .L_30)
.L_30:
        /*00cc*/ 	.word	0x00000008
.L_31:


//--------------------- .nv.callgraph             --------------------------
	.section	.nv.callgraph,"",@"SHT_CUDA_CALLGRAPH"
	.align	4
	.sectionentsize	8
	.align		4
        /*0000*/ 	.word	0x00000000
	.align		4
        /*0004*/ 	.word	0xffffffff
	.align		4
        /*0008*/ 	.word	0x00000000
	.align		4
        /*000c*/ 	.word	0xfffffffe
	.align		4
        /*0010*/ 	.word	0x00000000
	.align		4
        /*0014*/ 	.word	0xfffffffd
	.align		4
        /*0018*/ 	.word	0x00000000
	.align		4
        /*001c*/ 	.word	0xfffffffc


//--------------------- .text._Z20matrixMultiplySharedPfS_S_iiiiii --------------------------
	.section	.text._Z20matrixMultiplySharedPfS_S_iiiiii,"ax",@progbits
	.align	128
        .global         _Z20matrixMultiplySharedPfS_S_iiiiii
        .type           _Z20matrixMultiplySharedPfS_S_iiiiii,@function
        .size           _Z20matrixMultiplySharedPfS_S_iiiiii,(.L_x_3 - _Z20matrixMultiplySharedPfS_S_iiiiii)
        .other          _Z20matrixMultiplySharedPfS_S_iiiiii,@"STO_CUDA_ENTRY STV_DEFAULT"
_Z20matrixMultiplySharedPfS_S_iiiiii:
.text._Z20matrixMultiplySharedPfS_S_iiiiii:
[----:B------:R-:W-:Y:S01]  /*0000*/  LDC R1, c[0x0][0x37c] ;  /* 0x0000df00ff017b82 */ /* 0x000fe20000000800 */
[----:B------:R-:W0:Y:S01]  /*0010*/  LDCU UR7, c[0x0][0x39c] ;  /* 0x00007380ff0777ac */ /* 0x000e220008000800 */
[----:B------:R-:W1:Y:S01]  /*0020*/  S2R R21, SR_CTAID.Y ;  /* 0x0000000000157919 */ /* 0x000e620000002600 */
[----:B------:R-:W-:Y:S01]  /*0030*/  HFMA2 R25, -RZ, RZ, 0, 0 ;  /* 0x00000000ff197431 */ /* 0x000fe200000001ff */
[----:B------:R-:W2:Y:S01]  /*0040*/  LDCU.64 UR8, c[0x0][0x358] ;  /* 0x00006b00ff0877ac */ /* 0x000ea20008000a00 */
[----:B------:R-:W1:Y:S01]  /*0050*/  S2R R19, SR_TID.Y ;  /* 0x0000000000137919 */ /* 0x000e620000002200 */
[----:B------:R-:W3:Y:S01]  /*0060*/  S2R R3, SR_CTAID.X ;  /* 0x0000000000037919 */ /* 0x000ee20000002500 */
[----:B------:R-:W3:Y:S01]  /*0070*/  S2R R18, SR_TID.X ;  /* 0x0000000000127919 */ /* 0x000ee20000002100 */
[----:B0-----:R-:W-:-:S05]  /*0080*/  I2FP.F32.S32 R0, UR7 ;  /* 0x0000000700007c45 */ /* 0x001fca0008201400 */
[----:B------:R-:W-:-:S06]  /*0090*/  FMUL R0, R0, 0.03125 ;  /* 0x3d00000000007820 */ /* 0x000fcc0000400000 */
[----:B------:R-:W0:Y:S01]  /*00a0*/  F2I.CEIL.NTZ R0, R0 ;  /* 0x0000000000007305 */ /* 0x000e22000020b100 */
[----:B-1----:R-:W-:Y:S02]  /*00b0*/  LEA R21, R21, R19, 0x5 ;  /* 0x0000001315157211 */ /* 0x002fe400078e28ff */
[----:B0-----:R-:W-:Y:S02]  /*00c0*/  ISETP.GE.AND P0, PT, R0, 0x1, PT ;  /* 0x000000010000780c */ /* 0x001fe40003f06270 */
[----:B---3--:R-:W-:-:S11]  /*00d0*/  LEA R20, R3, R18, 0x5 ;  /* 0x0000001203147211 */ /* 0x008fd600078e28ff */
[----:B--2---:R-:W-:Y:S05]  /*00e0*/  @!P0 BRA `(.L_x_0) ;  /* 0x0000000400c48947 */ /* 0x004fea0003800000 */
[----:B------:R-:W0:Y:S01]  /*00f0*/  S2UR UR6, SR_CgaCtaId ;  /* 0x00000000000679c3 */ /* 0x000e220000008800 */
[----:B------:R-:W1:Y:S01]  /*0100*/  LDCU UR10, c[0x0][0x3a4] ;  /* 0x00007480ff0a77ac */ /* 0x000e620008000800 */
[----:B------:R-:W-:Y:S01]  /*0110*/  IADD3 R17, PT, PT, -R0, RZ, RZ ;  /* 0x000000ff00117210 */ /* 0x000fe20007ffe1ff */
[----:B------:R-:W-:Y:S01]  /*0120*/  IMAD R7, R21, UR7, R18 ;  /* 0x0000000715077c24 */ /* 0x000fe2000f8e0212 */
[----:B------:R-:W-:Y:S01]  /*0130*/  MOV R25, RZ ;  /* 0x000000ff00197202 */ /* 0x000fe20000000f00 */
[----:B------:R-:W2:Y:S03]  /*0140*/  LDCU UR11, c[0x0][0x398] ;  /* 0x00007300ff0b77ac */ /* 0x000ea60008000800 */
[----:B------:R-:W3:Y:S01]  /*0150*/  LDC.64 R22, c[0x0][0x380] ;  /* 0x0000e000ff167b82 */ /* 0x000ee20000000a00 */
[----:B------:R-:W-:Y:S01]  /*0160*/  UMOV UR4, 0x400 ;  /* 0x0000040000047882 */ /* 0x000fe20000000000 */
[----:B------:R-:W4:Y:S01]  /*0170*/  LDCU UR12, c[0x0][0x39c] ;  /* 0x00007380ff0c77ac */ /* 0x000f220008000800 */
[----:B------:R-:W-:-:S05]  /*0180*/  UIADD3 UR5, UPT, UPT, UR4, 0x1000, URZ ;  /* 0x0000100004057890 */ /* 0x000fca000fffe0ff */
[----:B------:R-:W3:Y:S01]  /*0190*/  LDC.64 R4, c[0x0][0x3a0] ;  /* 0x0000e800ff047b82 */ /* 0x000ee20000000a00 */
[----:B-1----:R-:W-:Y:S01]  /*01a0*/  IMAD R16, R19, UR10, R18 ;  /* 0x0000000a13107c24 */ /* 0x002fe2000f8e0212 */
[----:B--2---:R-:W-:Y:S01]  /*01b0*/  ISETP.GE.AND P1, PT, R21, UR11, PT ;  /* 0x0000000b15007c0c */ /* 0x004fe2000bf26270 */
[----:B0-----:R-:W-:-:S03]  /*01c0*/  ULEA UR4, UR6, UR4, 0x18 ;  /* 0x0000000406047291 */ /* 0x001fc6000f8ec0ff */
[----:B------:R-:W-:Y:S01]  /*01d0*/  LEA R16, R3, R16, 0x5 ;  /* 0x0000001003107211 */ /* 0x000fe200078e28ff */
[----:B------:R-:W-:Y:S02]  /*01e0*/  ULEA UR5, UR6, UR5, 0x18 ;  /* 0x0000000506057291 */ /* 0x000fe4000f8ec0ff */
[----:B------:R-:W-:-:S04]  /*01f0*/  LEA R6, R19, UR4, 0x7 ;  /* 0x0000000413067c11 */ /* 0x000fc8000f8e38ff */
[C---:B------:R-:W-:Y:S02]  /*0200*/  LEA R2, R18.reuse, UR5, 0x2 ;  /* 0x0000000512027c11 */ /* 0x040fe4000f8e10ff */
[----:B------:R-:W-:Y:S02]  /*0210*/  LEA R3, R18, R6, 0x2 ;  /* 0x0000000612037211 */ /* 0x000fe400078e10ff */
[----:B----4-:R-:W-:-:S07]  /*0220*/  LEA R0, R19, R2, 0x7 ;  /* 0x0000000213007211 */ /* 0x010fce00078e38ff */
.L_x_1:
[----:B---3--:R-:W-:Y:S01]  /*0230*/  ISETP.GE.AND P0, PT, R20, R5, PT ;  /* 0x000000051400720c */ /* 0x008fe20003f06270 */
[----:B------:R-:W-:Y:S01]  /*0240*/  HFMA2 R29, -RZ, RZ, 0, 0 ;  /* 0x00000000ff1d7431 */ /* 0x000fe200000001ff */
[----:B------:R-:W-:Y:S01]  /*0250*/  ISETP.GE.OR P2, PT, R18, UR12, P1 ;  /* 0x0000000c12007c0c */ /* 0x000fe20008f46670 */
[----:B------:R-:W-:Y:S01]  /*0260*/  IMAD.WIDE R8, R7, 0x4, R22 ;  /* 0x0000000407087825 */ /* 0x000fe200078e0216 */
[----:B------:R-:W-:Y:S02]  /*0270*/  ISETP.GE.OR P0, PT, R19, R4, P0 ;  /* 0x000000041300720c */ /* 0x000fe40000706670 */
[----:B------:R-:W-:-:S09]  /*0280*/  MOV R24, RZ ;  /* 0x000000ff00187202 */ /* 0x000fd20000000f00 */
[----:B------:R-:W2:Y:S02]  /*0290*/  @!P2 LDG.E R24, desc[UR8][R8.64] ;  /* 0x000000080818a981 */ /* 0x000ea4000c1e1900 */
[----:B------:R-:W0:Y:S02]  /*02a0*/  @!P0 LDC.64 R10, c[0x0][0x388] ;  /* 0x0000e200ff0a8b82 */ /* 0x000e240000000a00 */
[----:B0-----:R-:W-:-:S05]  /*02b0*/  @!P0 IMAD.WIDE R10, R16, 0x4, R10 ;  /* 0x00000004100a8825 */ /* 0x001fca00078e020a */
[----:B------:R-:W3:Y:S04]  /*02c0*/  @!P0 LDG.E R29, desc[UR8][R10.64] ;  /* 0x000000080a1d8981 */ /* 0x000ee8000c1e1900 */
[----:B--2---:R-:W-:Y:S04]  /*02d0*/  STS [R3], R24 ;  /* 0x0000001803007388 */ /* 0x004fe80000000800 */
[----:B---3--:R-:W-:Y:S01]  /*02e0*/  STS [R0], R29 ;  /* 0x0000001d00007388 */ /* 0x008fe20000000800 */
[----:B------:R-:W-:Y:S06]  /*02f0*/  BAR.SYNC.DEFER_BLOCKING 0x0 ;  /* 0x0000000000007b1d */ /* 0x000fec0000010000 */
[----:B------:R-:W-:Y:S04]  /*0300*/  LDS R26, [R2] ;  /* 0x00000000021a7984 */ /* 0x000fe80000000800 */
[----:B------:R-:W0:Y:S04]  /*0310*/  LDS.128 R12, [R6] ;  /* 0x00000000060c7984 */ /* 0x000e280000000c00 */
[----:B------:R-:W1:Y:S04]  /*0320*/  LDS R28, [R2+0x80] ;  /* 0x00008000021c7984 */ /* 0x000e680000000800 */
[----:B------:R-:W2:Y:S04]  /*0330*/  LDS R27, [R2+0x100] ;  /* 0x00010000021b7984 */ /* 0x000ea80000000800 */
[----:B------:R-:W-:Y:S04]  /*0340*/  LDS.128 R8, [R6+0x10] ;  /* 0x0000100006087984 */ /* 0x000fe80000000c00 */
[----:B------:R-:W-:Y:S01]  /*0350*/  LDS R24, [R2+0x280] ;  /* 0x0002800002187984 */ /* 0x000fe20000000800 */
[----:B0-----:R-:W-:-:S03]  /*0360*/  FFMA R26, R12, R26, R25 ;  /* 0x0000001a0c1a7223 */ /* 0x001fc60000000019 */
[----:B------:R-:W0:Y:S01]  /*0370*/  LDS R12, [R2+0x180] ;  /* 0x00018000020c7984 */ /* 0x000e220000000800 */
[----:B-1----:R-:W-:-:S03]  /*0380*/  FFMA R26, R28, R13, R26 ;  /* 0x0000000d1c1a7223 */ /* 0x002fc6000000001a */
[----:B------:R-:W1:Y:S01]  /*0390*/  LDS R13, [R2+0x200] ;  /* 0x00020000020d7984 */ /* 0x000e620000000800 */
[----:B--2---:R-:W-:-:S03]  /*03a0*/  FFMA R27, R27, R14, R26 ;  /* 0x0000000e1b1b7223 */ /* 0x004fc6000000001a */
[----:B------:R-:W2:Y:S01]  /*03b0*/  LDS R25, [R2+0x300] ;  /* 0x0003000002197984 */ /* 0x000ea20000000800 */
[----:B0-----:R-:W-:-:S03]  /*03c0*/  FFMA R15, R12, R15, R27 ;  /* 0x0000000f0c0f7223 */ /* 0x001fc6000000001b */
[----:B------:R-:W-:Y:S01]  /*03d0*/  LDS R27, [R2+0x400] ;  /* 0x00040000021b7984 */ /* 0x000fe20000000800 */
[----:B-1----:R-:W-:-:S03]  /*03e0*/  FFMA R13, R8, R13, R15 ;  /* 0x0000000d080d7223 */ /* 0x002fc6000000000f */
[----:B------:R-:W0:Y:S01]  /*03f0*/  LDS R8, [R2+0x380] ;  /* 0x0003800002087984 */ /* 0x000e220000000800 */
[----:B------:R-:W-:-:S03]  /*0400*/  FFMA R26, R24, R9, R13 ;  /* 0x00000009181a7223 */ /* 0x000fc6000000000d */
[----:B------:R-:W1:Y:S04]  /*0410*/  LDS.128 R12, [R6+0x20] ;  /* 0x00002000060c7984 */ /* 0x000e680000000c00 */
[----:B------:R-:W3:Y:S01]  /*0420*/  LDS R24, [R2+0x480] ;  /* 0x0004800002187984 */ /* 0x000ee20000000800 */
[----:B--2---:R-:W-:-:S03]  /*0430*/  FFMA R9, R25, R10, R26 ;  /* 0x0000000a19097223 */ /* 0x004fc6000000001a */
[----:B------:R-:W2:Y:S01]  /*0440*/  LDS R25, [R2+0x500] ;  /* 0x0005000002197984 */ /* 0x000ea20000000800 */
[----:B0-----:R-:W-:-:S04]  /*0450*/  FFMA R9, R8, R11, R9 ;  /* 0x0000000b08097223 */ /* 0x001fc80000000009 */
[----:B-1----:R-:W-:Y:S02]  /*0460*/  FFMA R9, R12, R27, R9 ;  /* 0x0000001b0c097223 */ /* 0x002fe40000000009 */
[----:B------:R-:W0:Y:S02]  /*0470*/  LDS R12, [R2+0x580] ;  /* 0x00058000020c7984 */ /* 0x000e240000000800 */
[----:B---3--:R-:W-:Y:S02]  /*0480*/  FFMA R26, R24, R13, R9 ;  /* 0x0000000d181a7223 */ /* 0x008fe40000000009 */
[----:B------:R-:W-:Y:S04]  /*0490*/  LDS R27, [R2+0x600] ;  /* 0x00060000021b7984 */ /* 0x000fe80000000800 */
        /* <DEDUP_REMOVED lines=36> */
[----:B------:R-:W1:Y:S01]  /*06e0*/  LDS.128 R8, [R6+0x70] ;  /* 0x0000700006087984 */ /* 0x000e620000000c00 */
[----:B--2---:R-:W-:-:S03]  /*06f0*/  FFMA R25, R25, R14, R24 ;  /* 0x0000000e19197223 */ /* 0x004fc60000000018 */
[----:B------:R-:W2:Y:S04]  /*0700*/  LDS R27, [R2+0xe80] ;  /* 0x000e8000021b7984 */ /* 0x000ea80000000800 */
[----:B------:R-:W3:Y:S04]  /*0710*/  LDS R24, [R2+0xf00] ;  /* 0x000f000002187984 */ /* 0x000ee80000000800 */
[----:B------:R-:W4:Y:S01]  /*0720*/  LDS R14, [R2+0xf80] ;  /* 0x000f8000020e7984 */ /* 0x000f220000000800 */
[----:B------:R-:W-:Y:S01]  /*0730*/  IADD3 R17, PT, PT, R17, 0x1, RZ ;  /* 0x0000000111117810 */ /* 0x000fe20007ffe0ff */
[----:B------:R-:W-:Y:S03]  /*0740*/  BAR.SYNC.DEFER_BLOCKING 0x0 ;  /* 0x0000000000007b1d */ /* 0x000fe60000010000 */
[----:B------:R-:W-:Y:S01]  /*0750*/  ISETP.NE.AND P0, PT, R17, RZ, PT ;  /* 0x000000ff1100720c */ /* 0x000fe20003f05270 */
[----:B0-----:R-:W-:-:S04]  /*0760*/  FFMA R15, R12, R15, R25 ;  /* 0x0000000f0c0f7223 */ /* 0x001fc80000000019 */
[----:B-1----:R-:W-:-:S04]  /*0770*/  FFMA R8, R8, R13, R15 ;  /* 0x0000000d08087223 */ /* 0x002fc8000000000f */
[----:B--2---:R-:W-:-:S04]  /*0780*/  FFMA R9, R27, R9, R8 ;  /* 0x000000091b097223 */ /* 0x004fc80000000008 */
[----:B---3--:R-:W-:Y:S01]  /*0790*/  FFMA R9, R24, R10, R9 ;  /* 0x0000000a18097223 */ /* 0x008fe20000000009 */
[----:B------:R-:W-:Y:S02]  /*07a0*/  IADD3 R7, PT, PT, R7, 0x20, RZ ;  /* 0x0000002007077810 */ /* 0x000fe40007ffe0ff */
[----:B------:R-:W-:Y:S01]  /*07b0*/  IADD3 R18, PT, PT, R18, 0x20, RZ ;  /* 0x0000002012127810 */ /* 0x000fe20007ffe0ff */
[----:B----4-:R-:W-:Y:S01]  /*07c0*/  FFMA R25, R14, R11, R9 ;  /* 0x0000000b0e197223 */ /* 0x010fe20000000009 */
[----:B------:R-:W-:Y:S02]  /*07d0*/  IADD3 R19, PT, PT, R19, 0x20, RZ ;  /* 0x0000002013137810 */ /* 0x000fe40007ffe0ff */
[----:B------:R-:W-:Y:S01]  /*07e0*/  LEA R16, R5, R16, 0x5 ;  /* 0x0000001005107211 */ /* 0x000fe200078e28ff */
[----:B------:R-:W-:Y:S06]  /*07f0*/  @P0 BRA `(.L_x_1) ;  /* 0xfffffff8008c0947 */ /* 0x000fec000383ffff */
.L_x_0:
[----:B------:R-:W0:Y:S02]  /*0800*/  LDCU.64 UR4, c[0x0][0x3a8] ;  /* 0x00007500ff0477ac */ /* 0x000e240008000a00 */
[----:B0-----:R-:W-:-:S04]  /*0810*/  ISETP.GE.AND P0, PT, R20, UR5, PT ;  /* 0x0000000514007c0c */ /* 0x001fc8000bf06270 */
[----:B------:R-:W-:-:S13]  /*0820*/  ISETP.GE.OR P0, PT, R21, UR4, P0 ;  /* 0x0000000415007c0c */ /* 0x000fda0008706670 */
[----:B------:R-:W-:Y:S05]  /*0830*/  @P0 EXIT ;  /* 0x000000000000094d */ /* 0x000fea0003800000 */
[----:B------:R-:W0:Y:S01]  /*0840*/  LDC.64 R2, c[0x0][0x390] ;  /* 0x0000e400ff027b82 */ /* 0x000e220000000a00 */
[----:B------:R-:W-:-:S04]  /*0850*/  IMAD R21, R21, UR5, R20 ;  /* 0x0000000515157c24 */ /* 0x000fc8000f8e0214 */
[----:B0-----:R-:W-:-:S05]  /*0860*/  IMAD.WIDE.U32 R2, R21, 0x4, R2 ;  /* 0x0000000415027825 */ /* 0x001fca00078e0002 */
[----:B------:R-:W-:Y:S01]  /*0870*/  STG.E desc[UR8][R2.64], R25 ;  /* 0x0000001902007986 */ /* 0x000fe2000c101908 */
[----:B------:R-:W-:Y:S05]  /*0880*/  EXIT ;  /* 0x000000000000794d */ /* 0x000fea0003800000 */
.L_x_2:
[----:B------:R-:W-:-:S00]  /*0890*/  BRA `(.L_x_2) ;  /* 0xfffffffc00fc7947 */ /* 0x000fc0000383ffff */
[----:B------:R-:W-:-:S00]  /*08a0*/  NOP ;  /* 0x0000000000007918 */ /* 0x000fc00000000000 */
        /* <DEDUP_REMOVED lines=13> */
.L_x_3:


//--------------------- .nv.shared._Z20matrixMultiplySharedPfS_S_iiiiii --------------------------
	.section	.nv.shared._Z20matrixMultiplySharedPfS_S_iiiiii,"aw",@nobits
	.sectionflags	@""
	.align	4
.nv.shared._Z20matrixMultiplySharedPfS_S_iiiiii:
	.zero		9216


//--------------------- .nv.shared.reserved.0     --------------------------
	.section	.nv.shared.reserved.0,"aw",@nobits
	.weak		__nv_reservedSMEM_offset_0_alias
	.size		__nv_reservedSMEM_offset_0_alias, 0, 64
	.other		__nv_reservedSMEM_offset_0_alias,@"STO_CUDA_RESERVED_SHARED STV_DEFAULT"
__nv_reservedSMEM_offset_0_alias:
	.zero		0
	.zero		64


//--------------------- .nv.constant0._Z20matrixMultiplySharedPfS_S_iiiiii --------------------------
	.section	.nv.constant0._Z20matrixMultiplySharedPfS_S_iiiiii,"a",@progbits
	.sectionflags	@""
	.align	4
.nv.constant0._Z20matrixMultiplySharedPfS_S_iiiiii:
	.zero		944


//--------------------- SYMBOLS --------------------------

	.type		.nv.reservedSmem.offset0,@object
	.size		.nv.reservedSmem.offset0,0x4
	.type		.nv.reservedSmem.cap,@object
	.size		.nv.reservedSmem.cap,0x4
